//
// Generated by NVIDIA NVVM Compiler
//
// Compiler Build ID: CL-36424714
// Cuda compilation tools, release 13.0, V13.0.88
// Based on NVVM 20.0.0
//

.version 9.0
.target sm_100
.address_size 64

	// .globl	_Z9matrixMulPiS_S_

.visible .entry _Z9matrixMulPiS_S_(
	.param .u64 .ptr .align 1 _Z9matrixMulPiS_S__param_0,
	.param .u64 .ptr .align 1 _Z9matrixMulPiS_S__param_1,
	.param .u64 .ptr .align 1 _Z9matrixMulPiS_S__param_2
)
{
	.reg .pred 	%p<5>;
	.reg .b32 	%r<68>;
	.reg .b64 	%rd<18>;

	ld.param.u64 	%rd5, [_Z9matrixMulPiS_S__param_0];
	ld.param.u64 	%rd6, [_Z9matrixMulPiS_S__param_1];
	ld.param.u64 	%rd7, [_Z9matrixMulPiS_S__param_2];
	mov.u32 	%r10, %ctaid.y;
	mov.u32 	%r11, %ntid.y;
	mov.u32 	%r12, %tid.y;
	mad.lo.s32 	%r1, %r10, %r11, %r12;
	mov.u32 	%r13, %ctaid.x;
	mov.u32 	%r14, %ntid.x;
	mov.u32 	%r15, %tid.x;
	mad.lo.s32 	%r2, %r13, %r14, %r15;
	setp.gt.u32 	%p1, %r1, 1023;
	setp.gt.s32 	%p2, %r2, 1023;
	or.pred  	%p3, %p1, %p2;
	@%p3 bra 	$L__BB0_4;
	shl.b32 	%r3, %r1, 10;
	mul.wide.u32 	%rd8, %r3, 4;
	cvta.to.global.u64 	%rd9, %rd5;
	add.s64 	%rd10, %rd8, %rd9;
	add.s64 	%rd17, %rd10, 32;
	cvta.to.global.u64 	%rd11, %rd6;
	add.s64 	%rd2, %rd11, 32768;
	mov.b32 	%r66, 0;
	mov.u32 	%r65, %r2;
	mov.u32 	%r67, %r66;
$L__BB0_2:
	mul.wide.s32 	%rd12, %r65, 4;
	add.s64 	%rd13, %rd2, %rd12;
	ld.global.u32 	%r17, [%rd17+-32];
	ld.global.u32 	%r18, [%rd13+-32768];
	mad.lo.s32 	%r19, %r18, %r17, %r67;
	ld.global.u32 	%r20, [%rd17+-28];
	ld.global.u32 	%r21, [%rd13+-28672];
	mad.lo.s32 	%r22, %r21, %r20, %r19;
	ld.global.u32 	%r23, [%rd17+-24];
	ld.global.u32 	%r24, [%rd13+-24576];
	mad.lo.s32 	%r25, %r24, %r23, %r22;
	ld.global.u32 	%r26, [%rd17+-20];
	ld.global.u32 	%r27, [%rd13+-20480];
	mad.lo.s32 	%r28, %r27, %r26, %r25;
	ld.global.u32 	%r29, [%rd17+-16];
	ld.global.u32 	%r30, [%rd13+-16384];
	mad.lo.s32 	%r31, %r30, %r29, %r28;
	ld.global.u32 	%r32, [%rd17+-12];
	ld.global.u32 	%r33, [%rd13+-12288];
	mad.lo.s32 	%r34, %r33, %r32, %r31;
	ld.global.u32 	%r35, [%rd17+-8];
	ld.global.u32 	%r36, [%rd13+-8192];
	mad.lo.s32 	%r37, %r36, %r35, %r34;
	ld.global.u32 	%r38, [%rd17+-4];
	ld.global.u32 	%r39, [%rd13+-4096];
	mad.lo.s32 	%r40, %r39, %r38, %r37;
	ld.global.u32 	%r41, [%rd17];
	ld.global.u32 	%r42, [%rd13];
	mad.lo.s32 	%r43, %r42, %r41, %r40;
	ld.global.u32 	%r44, [%rd17+4];
	ld.global.u32 	%r45, [%rd13+4096];
	mad.lo.s32 	%r46, %r45, %r44, %r43;
	ld.global.u32 	%r47, [%rd17+8];
	ld.global.u32 	%r48, [%rd13+8192];
	mad.lo.s32 	%r49, %r48, %r47, %r46;
	ld.global.u32 	%r50, [%rd17+12];
	ld.global.u32 	%r51, [%rd13+12288];
	mad.lo.s32 	%r52, %r51, %r50, %r49;
	ld.global.u32 	%r53, [%rd17+16];
	ld.global.u32 	%r54, [%rd13+16384];
	mad.lo.s32 	%r55, %r54, %r53, %r52;
	ld.global.u32 	%r56, [%rd17+20];
	ld.global.u32 	%r57, [%rd13+20480];
	mad.lo.s32 	%r58, %r57, %r56, %r55;
	ld.global.u32 	%r59, [%rd17+24];
	ld.global.u32 	%r60, [%rd13+24576];
	mad.lo.s32 	%r61, %r60, %r59, %r58;
	ld.global.u32 	%r62, [%rd17+28];
	ld.global.u32 	%r63, [%rd13+28672];
	mad.lo.s32 	%r67, %r63, %r62, %r61;
	add.s32 	%r66, %r66, 16;
	add.s64 	%rd17, %rd17, 64;
	add.s32 	%r65, %r65, 16384;
	setp.ne.s32 	%p4, %r66, 1024;
	@%p4 bra 	$L__BB0_2;
	add.s32 	%r64, %r3, %r2;
	cvta.to.global.u64 	%rd14, %rd7;
	mul.wide.s32 	%rd15, %r64, 4;
	add.s64 	%rd16, %rd14, %rd15;
	st.global.u32 	[%rd16], %r67;
$L__BB0_4:
	ret;

}


// ===== COMPILED SASS (sm_100) =====

	.target	sm_100

	.elftype	@"ET_EXEC"


//--------------------- .note.nv.tkinfo           --------------------------
	.section	.note.nv.tkinfo,"",@"SHT_NOTE"
	.sectionflags	@"SHF_NOTE_NV_TKINFO"
	.tkinfo
        /*0018*/ 	.word	0x00000002
        /*0030*/ 	.string	""
        /*0030*/ 	.string	"ptxas"
        /*0030*/ 	.string	"Cuda compilation tools, release 13.0, V13.0.88"
        /*0030*/ 	.string	"Build cuda_13.0.r13.0/compiler.36424714_0"
        /*0030*/ 	.string	"-arch sm_100 -m 64 "



//--------------------- .note.nv.cuinfo           --------------------------
	.section	.note.nv.cuinfo,"",@"SHT_NOTE"
	.sectionflags	@"SHF_NOTE_NV_CUINFO"
        /*0018*/ 	.short	0x0002
        /*001a*/ 	.short	0x0064
        /*001c*/ 	.short	0x0082
	.zero		2


//--------------------- .nv.info                  --------------------------
	.section	.nv.info,"",@"SHT_CUDA_INFO"
	.align	4


	//----- nvinfo : EIATTR_REGCOUNT
	.align		4
        /*0000*/ 	.byte	0x04, 0x2f
        /*0002*/ 	.short	(.L_1 - .L_0)
	.align		4
.L_0:
        /*0004*/ 	.word	index@(_Z9matrixMulPiS_S_)
        /*0008*/ 	.word	0x0000001f


	//----- nvinfo : EIATTR_FRAME_SIZE
	.align		4
.L_1:
        /*000c*/ 	.byte	0x04, 0x11
        /*000e*/ 	.short	(.L_3 - .L_2)
	.align		4
.L_2:
        /*0010*/ 	.word	index@(_Z9matrixMulPiS_S_)
        /*0014*/ 	.word	0x00000000


	//----- nvinfo : EIATTR_MIN_STACK_SIZE
	.align		4
.L_3:
        /*0018*/ 	.byte	0x04, 0x12
        /*001a*/ 	.short	(.L_5 - .L_4)
	.align		4
.L_4:
        /*001c*/ 	.word	index@(_Z9matrixMulPiS_S_)
        /*0020*/ 	.word	0x00000000
.L_5:


//--------------------- .nv.compat                --------------------------
	.section	.nv.compat,"",@"SHT_CUDA_COMPAT_INFO"
	.align	4
        /*0000*/ 	.byte	0x02, 0x09, 0x00, 0x00, 0x02, 0x02, 0x01, 0x00, 0x02, 0x05, 0x05, 0x00, 0x03, 0x07, 0x01, 0x01
        /*0010*/ 	.byte	0x02, 0x03, 0x00, 0x00, 0x02, 0x06, 0x01, 0x00, 0x04, 0x0b, 0x08, 0x00, 0x09, 0x00, 0x00, 0x00
        /*0020*/ 	.byte	0x00, 0x00, 0x00, 0x00


//--------------------- .nv.info._Z9matrixMulPiS_S_ --------------------------
	.section	.nv.info._Z9matrixMulPiS_S_,"",@"SHT_CUDA_INFO"
	.sectionflags	@""
	.align	4


	//----- nvinfo : EIATTR_CUDA_API_VERSION
	.align		4
        /*0000*/ 	.byte	0x04, 0x37
        /*0002*/ 	.short	(.L_7 - .L_6)
.L_6:
        /*0004*/ 	.word	0x00000082


	//----- nvinfo : EIATTR_KPARAM_INFO
	.align		4
.L_7:
        /*0008*/ 	.byte	0x04, 0x17
        /*000a*/ 	.short	(.L_9 - .L_8)
.L_8:
        /*000c*/ 	.word	0x00000000
        /*0010*/ 	.short	0x0002
        /*0012*/ 	.short	0x0010
        /*0014*/ 	.byte	0x00, 0xf5, 0x21, 0x00


	//----- nvinfo : EIATTR_KPARAM_INFO
	.align		4
.L_9:
        /*0018*/ 	.byte	0x04, 0x17
        /*001a*/ 	.short	(.L_11 - .L_10)
.L_10:
        /*001c*/ 	.word	0x00000000
        /*0020*/ 	.short	0x0001
        /*0022*/ 	.short	0x0008
        /*0024*/ 	.byte	0x00, 0xf5, 0x21, 0x00


	//----- nvinfo : EIATTR_KPARAM_INFO
	.align		4
.L_11:
        /*0028*/ 	.byte	0x04, 0x17
        /*002a*/ 	.short	(.L_13 - .L_12)
.L_12:
        /*002c*/ 	.word	0x00000000
        /*0030*/ 	.short	0x0000
        /*0032*/ 	.short	0x0000
        /*0034*/ 	.byte	0x00, 0xf5, 0x21, 0x00


	//----- nvinfo : EIATTR_SPARSE_MMA_MASK
	.align		4
.L_13:
        /*0038*/ 	.byte	0x03, 0x50
        /*003a*/ 	.short	0x0000


	//----- nvinfo : EIATTR_MAXREG_COUNT
	.align		4
        /*003c*/ 	.byte	0x03, 0x1b
        /*003e*/ 	.short	0x00ff


	//----- nvinfo : EIATTR_MERCURY_ISA_VERSION
	.align		4
        /*0040*/ 	.byte	0x03, 0x5f
        /*0042*/ 	.short	0x0101


	//----- nvinfo : EIATTR_VRC_CTA_INIT_COUNT
	.align		4
        /*0044*/ 	.byte	0x02, 0x4a
	.zero		1
	.zero		1


	//----- nvinfo : EIATTR_EXIT_INSTR_OFFSETS
	.align		4
        /*0048*/ 	.byte	0x04, 0x1c
        /*004a*/ 	.short	(.L_15 - .L_14)


	//   ....[0]....
.L_14:
        /*004c*/ 	.word	0x000000b0


	//   ....[1]....
        /*0050*/ 	.word	0x00000550


	//----- nvinfo : EIATTR_CBANK_PARAM_SIZE
	.align		4
.L_15:
        /*0054*/ 	.byte	0x03, 0x19
        /*0056*/ 	.short	0x0018


	//----- nvinfo : EIATTR_PARAM_CBANK
	.align		4
        /*0058*/ 	.byte	0x04, 0x0a
        /*005a*/ 	.short	(.L_17 - .L_16)
	.align		4
.L_16:
        /*005c*/ 	.word	index@(.nv.constant0._Z9matrixMulPiS_S_)
        /*0060*/ 	.short	0x0380
        /*0062*/ 	.short	0x0018


	//----- nvinfo : EIATTR_SW_WAR
	.align		4
.L_17:
        /*0064*/ 	.byte	0x04, 0x36
        /*0066*/ 	.short	(.L_19 - .L_18)
.L_18:
        /*0068*/ 	.word	0x00000008
.L_19:


//--------------------- .nv.callgraph             --------------------------
	.section	.nv.callgraph,"",@"SHT_CUDA_CALLGRAPH"
	.align	4
	.sectionentsize	8
	.align		4
        /*0000*/ 	.word	0x00000000
	.align		4
        /*0004*/ 	.word	0xffffffff
	.align		4
        /*0008*/ 	.word	0x00000000
	.align		4
        /*000c*/ 	.word	0xfffffffe
	.align		4
        /*0010*/ 	.word	0x00000000
	.align		4
        /*0014*/ 	.word	0xfffffffd
	.align		4
        /*0018*/ 	.word	0x00000000
	.align		4
        /*001c*/ 	.word	0xfffffffc


//--------------------- .text._Z9matrixMulPiS_S_  --------------------------
	.section	.text._Z9matrixMulPiS_S_,"ax",@progbits
	.align	128
        .global         _Z9matrixMulPiS_S_
        .type           _Z9matrixMulPiS_S_,@function
        .size           _Z9matrixMulPiS_S_,(.L_x_2 - _Z9matrixMulPiS_S_)
        .other          _Z9matrixMulPiS_S_,@"STO_CUDA_ENTRY STV_DEFAULT"
_Z9matrixMulPiS_S_:
.text._Z9matrixMulPiS_S_:
[----:B------:R-:W-:Y:S01]  /*0000*/  LDC R1, c[0x0][0x37c] ;  /* 0x0000df00ff017b82 */ /* 0x000fe20000000800 */
[----:B------:R-:W0:Y:S07]  /*0010*/  S2R R3, SR_TID.X ;  /* 0x0000000000037919 */ /* 0x000e2e0000002100 */
[----:B------:R-:W1:Y:S01]  /*0020*/  LDC R7, c[0x0][0x364] ;  /* 0x0000d900ff077b82 */ /* 0x000e620000000800 */
[----:B------:R-:W1:Y:S07]  /*0030*/  S2R R2, SR_TID.Y ;  /* 0x0000000000027919 */ /* 0x000e6e0000002200 */
[----:B------:R-:W0:Y:S08]  /*0040*/  S2UR UR5, SR_CTAID.X ;  /* 0x00000000000579c3 */ /* 0x000e300000002500 */
[----:B------:R-:W0:Y:S08]  /*0050*/  LDC R0, c[0x0][0x360] ;  /* 0x0000d800ff007b82 */ /* 0x000e300000000800 */
[----:B------:R-:W1:Y:S01]  /*0060*/  S2UR UR4, SR_CTAID.Y ;  /* 0x00000000000479c3 */ /* 0x000e620000002600 */
[----:B0-----:R-:W-:-:S05]  /*0070*/  IMAD R0, R0, UR5, R3 ;  /* 0x0000000500007c24 */ /* 0x001fca000f8e0203 */
[----:B------:R-:W-:Y:S01]  /*0080*/  ISETP.GT.AND P0, PT, R0, 0x3ff, PT ;  /* 0x000003ff0000780c */ /* 0x000fe20003f04270 */
[----:B-1----:R-:W-:-:S05]  /*0090*/  IMAD R7, R7, UR4, R2 ;  /* 0x0000000407077c24 */ /* 0x002fca000f8e0202 */
[----:B------:R-:W-:-:S13]  /*00a0*/  ISETP.GT.U32.OR P0, PT, R7, 0x3ff, P0 ;  /* 0x000003ff0700780c */ /* 0x000fda0000704470 */
[----:B------:R-:W-:Y:S05]  /*00b0*/  @P0 EXIT ;  /* 0x000000000000094d */ /* 0x000fea0003800000 */
[----:B------:R-:W0:Y:S01]  /*00c0*/  LDC.64 R2, c[0x0][0x380] ;  /* 0x0000e000ff027b82 */ /* 0x000e220000000a00 */
[----:B------:R-:W1:Y:S01]  /*00d0*/  LDCU.64 UR6, c[0x0][0x388] ;  /* 0x00007100ff0677ac */ /* 0x000e620008000a00 */
[----:B------:R-:W-:Y:S01]  /*00e0*/  SHF.L.U32 R7, R7, 0xa, RZ ;  /* 0x0000000a07077819 */ /* 0x000fe200000006ff */
[----:B------:R-:W-:Y:S01]  /*00f0*/  HFMA2 R14, -RZ, RZ, 0, 0 ;  /* 0x00000000ff0e7431 */ /* 0x000fe200000001ff */
[----:B------:R-:W-:Y:S01]  /*0100*/  MOV R6, R0 ;  /* 0x0000000000067202 */ /* 0x000fe20000000f00 */
[----:B------:R-:W2:Y:S01]  /*0110*/  LDCU.64 UR8, c[0x0][0x358] ;  /* 0x00006b00ff0877ac */ /* 0x000ea20008000a00 */
[----:B------:R-:W-:Y:S01]  /*0120*/  UMOV UR4, URZ ;  /* 0x000000ff00047c82 */ /* 0x000fe20008000000 */
[----:B-1----:R-:W-:-:S04]  /*0130*/  UIADD3 UR5, UP0, UPT, UR6, 0x8000, URZ ;  /* 0x0000800006057890 */ /* 0x002fc8000ff1e0ff */
[----:B------:R-:W-:Y:S01]  /*0140*/  UIADD3.X UR6, UPT, UPT, URZ, UR7, URZ, UP0, !UPT ;  /* 0x00000007ff067290 */ /* 0x000fe200087fe4ff */
[----:B0-----:R-:W-:-:S03]  /*0150*/  IMAD.WIDE.U32 R2, R7, 0x4, R2 ;  /* 0x0000000407027825 */ /* 0x001fc600078e0002 */
[----:B------:R-:W-:-:S04]  /*0160*/  IADD3 R4, P0, PT, R2, 0x20, RZ ;  /* 0x0000002002047810 */ /* 0x000fc80007f1e0ff */
[----:B--2---:R-:W-:-:S09]  /*0170*/  IADD3.X R5, PT, PT, RZ, R3, RZ, P0, !PT ;  /* 0x00000003ff057210 */ /* 0x004fd200007fe4ff */
.L_x_0:
[----:B------:R-:W-:Y:S01]  /*0180*/  MOV R2, UR5 ;  /* 0x0000000500027c02 */ /* 0x000fe20008000f00 */
[----:B------:R-:W2:Y:S01]  /*0190*/  LDG.E R15, desc[UR8][R4.64+-0x20] ;  /* 0xffffe008040f7981 */ /* 0x000ea2000c1e1900 */
[----:B------:R-:W-:-:S03]  /*01a0*/  MOV R3, UR6 ;  /* 0x0000000600037c02 */ /* 0x000fc60008000f00 */
[----:B------:R-:W3:Y:S01]  /*01b0*/  LDG.E R24, desc[UR8][R4.64+-0x1c] ;  /* 0xffffe40804187981 */ /* 0x000ee2000c1e1900 */
[----:B------:R-:W-:-:S03]  /*01c0*/  IMAD.WIDE R2, R6, 0x4, R2 ;  /* 0x0000000406027825 */ /* 0x000fc600078e0202 */
[----:B------:R-:W4:Y:S04]  /*01d0*/  LDG.E R19, desc[UR8][R4.64+-0x18] ;  /* 0xffffe80804137981 */ /* 0x000f28000c1e1900 */
[----:B------:R-:W2:Y:S04]  /*01e0*/  LDG.E R16, desc[UR8][R2.64+-0x8000] ;  /* 0xff80000802107981 */ /* 0x000ea8000c1e1900 */
[----:B------:R-:W3:Y:S04]  /*01f0*/  LDG.E R25, desc[UR8][R2.64+-0x7000] ;  /* 0xff90000802197981 */ /* 0x000ee8000c1e1900 */
[----:B------:R-:W4:Y:S04]  /*0200*/  LDG.E R18, desc[UR8][R2.64+-0x6000] ;  /* 0xffa0000802127981 */ /* 0x000f28000c1e1900 */
[----:B------:R-:W5:Y:S04]  /*0210*/  LDG.E R20, desc[UR8][R4.64+-0x14] ;  /* 0xffffec0804147981 */ /* 0x000f68000c1e1900 */
        /* <DEDUP_REMOVED lines=11> */
[----:B------:R-:W5:Y:S01]  /*02d0*/  LDG.E R26, desc[UR8][R4.64+0x1c] ;  /* 0x00001c08041a7981 */ /* 0x000f62000c1e1900 */
[----:B--2---:R-:W-:-:S03]  /*02e0*/  IMAD R15, R15, R16, R14 ;  /* 0x000000100f0f7224 */ /* 0x004fc600078e020e */
[----:B------:R-:W2:Y:S01]  /*02f0*/  LDG.E R16, desc[UR8][R4.64] ;  /* 0x0000000804107981 */ /* 0x000ea2000c1e1900 */
[----:B---3--:R-:W-:-:S03]  /*0300*/  IMAD R24, R24, R25, R15 ;  /* 0x0000001918187224 */ /* 0x008fc600078e020f */
[----:B------:R-:W3:Y:S01]  /*0310*/  LDG.E R14, desc[UR8][R4.64+0x4] ;  /* 0x00000408040e7981 */ /* 0x000ee2000c1e1900 */
[----:B----4-:R-:W-:-:S03]  /*0320*/  IMAD R24, R19, R18, R24 ;  /* 0x0000001213187224 */ /* 0x010fc600078e0218 */
[----:B------:R-:W3:Y:S04]  /*0330*/  LDG.E R15, desc[UR8][R2.64+0x1000] ;  /* 0x00100008020f7981 */ /* 0x000ee8000c1e1900 */
[----:B------:R-:W4:Y:S01]  /*0340*/  LDG.E R18, desc[UR8][R4.64+0x8] ;  /* 0x0000080804127981 */ /* 0x000f22000c1e1900 */
[----:B-----5:R-:W-:-:S03]  /*0350*/  IMAD R24, R20, R21, R24 ;  /* 0x0000001514187224 */ /* 0x020fc600078e0218 */
[----:B------:R-:W4:Y:S04]  /*0360*/  LDG.E R19, desc[UR8][R2.64+0x2000] ;  /* 0x0020000802137981 */ /* 0x000f28000c1e1900 */
[----:B------:R-:W5:Y:S01]  /*0370*/  LDG.E R20, desc[UR8][R4.64+0xc] ;  /* 0x00000c0804147981 */ /* 0x000f62000c1e1900 */
[----:B------:R-:W-:-:S03]  /*0380*/  IMAD R24, R22, R23, R24 ;  /* 0x0000001716187224 */ /* 0x000fc600078e0218 */
[----:B------:R-:W5:Y:S04]  /*0390*/  LDG.E R21, desc[UR8][R2.64+0x3000] ;  /* 0x0030000802157981 */ /* 0x000f68000c1e1900 */
[----:B------:R-:W5:Y:S04]  /*03a0*/  LDG.E R22, desc[UR8][R4.64+0x10] ;  /* 0x0000100804167981 */ /* 0x000f68000c1e1900 */
[----:B------:R-:W5:Y:S01]  /*03b0*/  LDG.E R23, desc[UR8][R2.64+0x4000] ;  /* 0x0040000802177981 */ /* 0x000f62000c1e1900 */
[----:B------:R-:W-:-:S03]  /*03c0*/  IMAD R28, R12, R13, R24 ;  /* 0x0000000d0c1c7224 */ /* 0x000fc600078e0218 */
[----:B------:R-:W5:Y:S04]  /*03d0*/  LDG.E R24, desc[UR8][R4.64+0x14] ;  /* 0x0000140804187981 */ /* 0x000f68000c1e1900 */
[----:B------:R-:W5:Y:S04]  /*03e0*/  LDG.E R25, desc[UR8][R2.64+0x5000] ;  /* 0x0050000802197981 */ /* 0x000f68000c1e1900 */
[----:B------:R0:W5:Y:S04]  /*03f0*/  LDG.E R13, desc[UR8][R4.64+0x18] ;  /* 0x00001808040d7981 */ /* 0x000168000c1e1900 */
[----:B------:R-:W5:Y:S01]  /*0400*/  LDG.E R12, desc[UR8][R2.64+0x6000] ;  /* 0x00600008020c7981 */ /* 0x000f62000c1e1900 */
[----:B------:R-:W-:-:S04]  /*0410*/  IMAD R8, R9, R8, R28 ;  /* 0x0000000809087224 */ /* 0x000fc800078e021c */
[----:B------:R-:W-:Y:S01]  /*0420*/  IMAD R8, R10, R11, R8 ;  /* 0x0000000b0a087224 */ /* 0x000fe200078e0208 */
[----:B------:R-:W-:-:S04]  /*0430*/  UIADD3 UR4, UPT, UPT, UR4, 0x10, URZ ;  /* 0x0000001004047890 */ /* 0x000fc8000fffe0ff */
[----:B------:R-:W-:Y:S01]  /*0440*/  UISETP.NE.AND UP0, UPT, UR4, 0x400, UPT ;  /* 0x000004000400788c */ /* 0x000fe2000bf05270 */
[----:B0-----:R-:W-:Y:S02]  /*0450*/  IADD3 R4, P0, PT, R4, 0x40, RZ ;  /* 0x0000004004047810 */ /* 0x001fe40007f1e0ff */
[----:B------:R-:W-:Y:S02]  /*0460*/  IADD3 R6, PT, PT, R6, 0x4000, RZ ;  /* 0x0000400006067810 */ /* 0x000fe40007ffe0ff */
[----:B------:R-:W-:Y:S01]  /*0470*/  IADD3.X R5, PT, PT, RZ, R5, RZ, P0, !PT ;  /* 0x00000005ff057210 */ /* 0x000fe200007fe4ff */
[----:B--2---:R-:W-:-:S04]  /*0480*/  IMAD R8, R16, R17, R8 ;  /* 0x0000001110087224 */ /* 0x004fc800078e0208 */
[----:B---3--:R-:W-:-:S04]  /*0490*/  IMAD R8, R14, R15, R8 ;  /* 0x0000000f0e087224 */ /* 0x008fc800078e0208 */
[----:B----4-:R-:W-:-:S04]  /*04a0*/  IMAD R8, R18, R19, R8 ;  /* 0x0000001312087224 */ /* 0x010fc800078e0208 */
[----:B-----5:R-:W-:-:S04]  /*04b0*/  IMAD R8, R20, R21, R8 ;  /* 0x0000001514087224 */ /* 0x020fc800078e0208 */
[----:B------:R-:W-:-:S04]  /*04c0*/  IMAD R8, R22, R23, R8 ;  /* 0x0000001716087224 */ /* 0x000fc800078e0208 */
[----:B------:R-:W-:-:S04]  /*04d0*/  IMAD R8, R24, R25, R8 ;  /* 0x0000001918087224 */ /* 0x000fc800078e0208 */
[----:B------:R-:W-:-:S04]  /*04e0*/  IMAD R8, R13, R12, R8 ;  /* 0x0000000c0d087224 */ /* 0x000fc800078e0208 */
[----:B------:R-:W-:Y:S01]  /*04f0*/  IMAD R14, R26, R27, R8 ;  /* 0x0000001b1a0e7224 */ /* 0x000fe200078e0208 */
[----:B------:R-:W-:Y:S06]  /*0500*/  BRA.U UP0, `(.L_x_0) ;  /* 0xfffffffd001c7547 */ /* 0x000fec000b83ffff */
[----:B------:R-:W0:Y:S01]  /*0510*/  LDC.64 R2, c[0x0][0x390] ;  /* 0x0000e400ff027b82 */ /* 0x000e220000000a00 */
[----:B------:R-:W-:-:S05]  /*0520*/  IADD3 R7, PT, PT, R0, R7, RZ ;  /* 0x0000000700077210 */ /* 0x000fca0007ffe0ff */
[----:B0-----:R-:W-:-:S05]  /*0530*/  IMAD.WIDE R2, R7, 0x4, R2 ;  /* 0x0000000407027825 */ /* 0x001fca00078e0202 */
[----:B------:R-:W-:Y:S01]  /*0540*/  STG.E desc[UR8][R2.64], R14 ;  /* 0x0000000e02007986 */ /* 0x000fe2000c101908 */
[----:B------:R-:W-:Y:S05]  /*0550*/  EXIT ;  /* 0x000000000000794d */ /* 0x000fea0003800000 */
.L_x_1:
[----:B------:R-:W-:-:S00]  /*0560*/  BRA `(.L_x_1) ;  /* 0xfffffffc00fc7947 */ /* 0x000fc0000383ffff */
[----:B------:R-:W-:-:S00]  /*0570*/  NOP ;  /* 0x0000000000007918 */ /* 0x000fc00000000000 */
        /* <DEDUP_REMOVED lines=8> */
.L_x_2:


//--------------------- .nv.shared.reserved.0     --------------------------
	.section	.nv.shared.reserved.0,"aw",@nobits
	.weak		__nv_reservedSMEM_offset_0_alias
	.size		__nv_reservedSMEM_offset_0_alias, 0, 64
	.other		__nv_reservedSMEM_offset_0_alias,@"STO_CUDA_RESERVED_SHARED STV_DEFAULT"
__nv_reservedSMEM_offset_0_alias:
	.zero		0
	.zero		64


//--------------------- .nv.constant0._Z9matrixMulPiS_S_ --------------------------
	.section	.nv.constant0._Z9matrixMulPiS_S_,"a",@progbits
	.sectionflags	@""
	.align	4
.nv.constant0._Z9matrixMulPiS_S_:
	.zero		920


//--------------------- SYMBOLS --------------------------

	.type		.nv.reservedSmem.offset0,@object
	.size		.nv.reservedSmem.offset0,0x4
